	.headerflags	@"EF_CUDA_TEXMODE_UNIFIED EF_CUDA_64BIT_ADDRESS EF_CUDA_ACCELERATORS EF_CUDA_SM90 EF_CUDA_VIRTUAL_SM(EF_CUDA_SM90)"
	.elftype	@"ET_EXEC"


//--------------------- .nv.info                  --------------------------
	.section	.nv.info,"",@"SHT_CUDA_INFO"
	.align	4


	//----- nvinfo : EIATTR_REGCOUNT
	.align		4
        /*0000*/ 	.byte	0x04, 0x2f
        /*0002*/ 	.short	(.L_1 - .L_0)
	.align		4
.L_0:
        /*0004*/ 	.word	index@(triton_red_fused__to_copy_add_mul_sum_5)
        /*0008*/ 	.word	0x00000020


	//----- nvinfo : EIATTR_MIN_STACK_SIZE
	.align		4
.L_1:
        /*000c*/ 	.byte	0x04, 0x12
        /*000e*/ 	.short	(.L_3 - .L_2)
	.align		4
.L_2:
        /*0010*/ 	.word	index@(triton_red_fused__to_copy_add_mul_sum_5)
        /*0014*/ 	.word	0x00000000


	//----- nvinfo : EIATTR_FRAME_SIZE
	.align		4
.L_3:
        /*0018*/ 	.byte	0x04, 0x11
        /*001a*/ 	.short	(.L_5 - .L_4)
	.align		4
.L_4:
        /*001c*/ 	.word	index@(triton_red_fused__to_copy_add_mul_sum_5)
        /*0020*/ 	.word	0x00000000


	//----- nvinfo : EIATTR_MIN_STACK_SIZE
	.align		4
.L_5:
        /*0024*/ 	.byte	0x04, 0x12
        /*0026*/ 	.short	(.L_7 - .L_6)
	.align		4
.L_6:
        /*0028*/ 	.word	index@(triton_red_fused__to_copy_add_mul_sum_5)
        /*002c*/ 	.word	0x00000000
.L_7:


//--------------------- .nv.info.triton_red_fused__to_copy_add_mul_sum_5 --------------------------
	.section	.nv.info.triton_red_fused__to_copy_add_mul_sum_5,"",@"SHT_CUDA_INFO"
	.sectionflags	@""
	.align	4


	//----- nvinfo : EIATTR_CUDA_API_VERSION
	.align		4
        /*0000*/ 	.byte	0x04, 0x37
        /*0002*/ 	.short	(.L_9 - .L_8)
.L_8:
        /*0004*/ 	.word	0x0000007c


	//----- nvinfo : EIATTR_KPARAM_INFO
	.align		4
.L_9:
        /*0008*/ 	.byte	0x04, 0x17
        /*000a*/ 	.short	(.L_11 - .L_10)
.L_10:
        /*000c*/ 	.word	0x00000000
        /*0010*/ 	.short	0x0007
        /*0012*/ 	.short	0x0030
        /*0014*/ 	.byte	0x00, 0xf4, 0x21, 0x00


	//----- nvinfo : EIATTR_KPARAM_INFO
	.align		4
.L_11:
        /*0018*/ 	.byte	0x04, 0x17
        /*001a*/ 	.short	(.L_13 - .L_12)
.L_12:
        /*001c*/ 	.word	0x00000000
        /*0020*/ 	.short	0x0006
        /*0022*/ 	.short	0x002c
        /*0024*/ 	.byte	0x00, 0xf0, 0x11, 0x00


	//----- nvinfo : EIATTR_KPARAM_INFO
	.align		4
.L_13:
        /*0028*/ 	.byte	0x04, 0x17
        /*002a*/ 	.short	(.L_15 - .L_14)
.L_14:
        /*002c*/ 	.word	0x00000000
        /*0030*/ 	.short	0x0005
        /*0032*/ 	.short	0x0028
        /*0034*/ 	.byte	0x00, 0xf0, 0x11, 0x00


	//----- nvinfo : EIATTR_KPARAM_INFO
	.align		4
.L_15:
        /*0038*/ 	.byte	0x04, 0x17
        /*003a*/ 	.short	(.L_17 - .L_16)
.L_16:
        /*003c*/ 	.word	0x00000000
        /*0040*/ 	.short	0x0004
        /*0042*/ 	.short	0x0020
        /*0044*/ 	.byte	0x00, 0xf4, 0x21, 0x00


	//----- nvinfo : EIATTR_KPARAM_INFO
	.align		4
.L_17:
        /*0048*/ 	.byte	0x04, 0x17
        /*004a*/ 	.short	(.L_19 - .L_18)
.L_18:
        /*004c*/ 	.word	0x00000000
        /*0050*/ 	.short	0x0003
        /*0052*/ 	.short	0x0018
        /*0054*/ 	.byte	0x00, 0xf4, 0x21, 0x00


	//----- nvinfo : EIATTR_KPARAM_INFO
	.align		4
.L_19:
        /*0058*/ 	.byte	0x04, 0x17
        /*005a*/ 	.short	(.L_21 - .L_20)
.L_20:
        /*005c*/ 	.word	0x00000000
        /*0060*/ 	.short	0x0002
        /*0062*/ 	.short	0x0010
        /*0064*/ 	.byte	0x00, 0xf4, 0x21, 0x00


	//----- nvinfo : EIATTR_KPARAM_INFO
	.align		4
.L_21:
        /*0068*/ 	.byte	0x04, 0x17
        /*006a*/ 	.short	(.L_23 - .L_22)
.L_22:
        /*006c*/ 	.word	0x00000000
        /*0070*/ 	.short	0x0001
        /*0072*/ 	.short	0x0008
        /*0074*/ 	.byte	0x00, 0xf4, 0x21, 0x00


	//----- nvinfo : EIATTR_KPARAM_INFO
	.align		4
.L_23:
        /*0078*/ 	.byte	0x04, 0x17
        /*007a*/ 	.short	(.L_25 - .L_24)
.L_24:
        /*007c*/ 	.word	0x00000000
        /*0080*/ 	.short	0x0000
        /*0082*/ 	.short	0x0000
        /*0084*/ 	.byte	0x00, 0xf4, 0x21, 0x00


	//----- nvinfo : EIATTR_SPARSE_MMA_MASK
	.align		4
.L_25:
        /*0088*/ 	.byte	0x03, 0x50
        /*008a*/ 	.short	0x0000


	//----- nvinfo : EIATTR_MAXREG_COUNT
	.align		4
        /*008c*/ 	.byte	0x03, 0x1b
        /*008e*/ 	.short	0x00ff


	//----- nvinfo : EIATTR_COOP_GROUP_MASK_REGIDS
	.align		4
        /*0090*/ 	.byte	0x04, 0x29
        /*0092*/ 	.short	(.L_27 - .L_26)


	//   ....[0]....
.L_26:
        /*0094*/ 	.word	0xffffffff


	//   ....[1]....
        /*0098*/ 	.word	0xffffffff


	//   ....[2]....
        /*009c*/ 	.word	0xffffffff


	//   ....[3]....
        /*00a0*/ 	.word	0xffffffff


	//   ....[4]....
        /*00a4*/ 	.word	0xffffffff


	//   ....[5]....
        /*00a8*/ 	.word	0xffffffff


	//----- nvinfo : EIATTR_COOP_GROUP_INSTR_OFFSETS
	.align		4
.L_27:
        /*00ac*/ 	.byte	0x04, 0x28
        /*00ae*/ 	.short	(.L_29 - .L_28)


	//   ....[0]....
.L_28:
        /*00b0*/ 	.word	0x00000c00


	//   ....[1]....
        /*00b4*/ 	.word	0x00000c70


	//   ....[2]....
        /*00b8*/ 	.word	0x00000ca0


	//   ....[3]....
        /*00bc*/ 	.word	0x00000ce0


	//   ....[4]....
        /*00c0*/ 	.word	0x00000d00


	//   ....[5]....
        /*00c4*/ 	.word	0x00000d90


	//----- nvinfo : EIATTR_EXIT_INSTR_OFFSETS
	.align		4
.L_29:
        /*00c8*/ 	.byte	0x04, 0x1c
        /*00ca*/ 	.short	(.L_31 - .L_30)


	//   ....[0]....
.L_30:
        /*00cc*/ 	.word	0x00000dd0


	//   ....[1]....
        /*00d0*/ 	.word	0x00000e30


	//----- nvinfo : EIATTR_REQNTID
	.align		4
.L_31:
        /*00d4*/ 	.byte	0x04, 0x10
        /*00d6*/ 	.short	(.L_33 - .L_32)
.L_32:
        /*00d8*/ 	.word	0x00000040
        /*00dc*/ 	.word	0x00000001
        /*00e0*/ 	.word	0x00000001


	//----- nvinfo : EIATTR_CBANK_PARAM_SIZE
	.align		4
.L_33:
        /*00e4*/ 	.byte	0x03, 0x19
        /*00e6*/ 	.short	0x0038


	//----- nvinfo : EIATTR_PARAM_CBANK
	.align		4
        /*00e8*/ 	.byte	0x04, 0x0a
        /*00ea*/ 	.short	(.L_35 - .L_34)
	.align		4
.L_34:
        /*00ec*/ 	.word	index@(.nv.constant0.triton_red_fused__to_copy_add_mul_sum_5)
        /*00f0*/ 	.short	0x0210
        /*00f2*/ 	.short	0x0038


	//----- nvinfo : EIATTR_SW_WAR
	.align		4
.L_35:
        /*00f4*/ 	.byte	0x04, 0x36
        /*00f6*/ 	.short	(.L_37 - .L_36)
.L_36:
        /*00f8*/ 	.word	0x00000008
.L_37:


//--------------------- .nv.callgraph             --------------------------
	.section	.nv.callgraph,"",@"SHT_CUDA_CALLGRAPH"
	.align	4
	.sectionentsize	8
	.align		4
        /*0000*/ 	.word	0x00000000
	.align		4
        /*0004*/ 	.word	0xffffffff
	.align		4
        /*0008*/ 	.word	0x00000000
	.align		4
        /*000c*/ 	.word	0xfffffffe
	.align		4
        /*0010*/ 	.word	0x00000000
	.align		4
        /*0014*/ 	.word	0xfffffffd
	.align		4
        /*0018*/ 	.word	0x00000000
	.align		4
        /*001c*/ 	.word	0xfffffffc


//--------------------- .text.triton_red_fused__to_copy_add_mul_sum_5 --------------------------
	.section	.text.triton_red_fused__to_copy_add_mul_sum_5,"ax",@progbits
	.sectionflags	@"SHF_BARRIERS=1"
	.align	128
        .global         triton_red_fused__to_copy_add_mul_sum_5
        .type           triton_red_fused__to_copy_add_mul_sum_5,@function
        .size           triton_red_fused__to_copy_add_mul_sum_5,(.L_x_5 - triton_red_fused__to_copy_add_mul_sum_5)
        .other          triton_red_fused__to_copy_add_mul_sum_5,@"STO_CUDA_ENTRY STV_DEFAULT"
triton_red_fused__to_copy_add_mul_sum_5:
.text.triton_red_fused__to_copy_add_mul_sum_5:
[----:B------:R-:W0:Y:S02]  /*0000*/  LDC R1, c[0x0][0x28] ;  /* 0x00000a00ff017b82 */ /* 0x000e240000000800 */
[----:B------:R-:W1:Y:S01]  /*0010*/  S2R R2, SR_TID.X ;  /* 0x0000000000027919 */ /* 0x000e620000002100 */
[----:B------:R-:W-:Y:S01]  /*0020*/  ULDC UR4, c[0x0][0x23c] ;  /* 0x00008f0000047ab9 */ /* 0x000fe20000000800 */
[----:B------:R-:W-:Y:S01]  /*0030*/  ULDC.64 UR6, c[0x0][0x208] ;  /* 0x0000820000067ab9 */ /* 0x000fe20000000a00 */
[----:B------:R-:W-:Y:S01]  /*0040*/  MOV R4, UR4 ;  /* 0x0000000400047c02 */ /* 0x000fe20008000f00 */
[----:B------:R-:W2:Y:S01]  /*0050*/  S2R R3, SR_CTAID.X ;  /* 0x0000000000037919 */ /* 0x000ea20000002500 */
[----:B------:R-:W-:Y:S02]  /*0060*/  HFMA2.MMA R18, -RZ, RZ, 0, 0 ;  /* 0x00000000ff127435 */ /* 0x000fe400000001ff */
[----:B------:R-:W-:Y:S02]  /*0070*/  ISETP.GE.AND P0, PT, R4, 0x1, PT ;  /* 0x000000010400780c */ /* 0x000fe40003f06270 */
[----:B-1----:R-:W-:-:S11]  /*0080*/  LOP3.LUT R6, R2, 0x3f, RZ, 0xc0, !PT ;  /* 0x0000003f02067812 */ /* 0x002fd600078ec0ff */
[----:B------:R-:W-:Y:S05]  /*0090*/  @!P0 BRA `(.L_x_0) ;  /* 0x0000000800d88947 */ /* 0x000fea0003800000 */
[----:B------:R-:W-:Y:S02]  /*00a0*/  ISETP.GT.AND P1, PT, R4, 0xc0, PT ;  /* 0x000000c00400780c */ /* 0x000fe40003f24270 */
[----:B------:R-:W-:Y:S02]  /*00b0*/  PLOP3.LUT P0, PT, PT, PT, PT, 0x80, 0x0 ;  /* 0x000000000000781c */ /* 0x000fe40003f0f070 */
[----:B--2---:R-:W-:Y:S02]  /*00c0*/  LEA R8, R6, R3, 0xc ;  /* 0x0000000306087211 */ /* 0x004fe400078e60ff */
[----:B------:R-:W-:Y:S02]  /*00d0*/  MOV R18, RZ ;  /* 0x000000ff00127202 */ /* 0x000fe40000000f00 */
[----:B------:R-:W-:-:S05]  /*00e0*/  MOV R9, RZ ;  /* 0x000000ff00097202 */ /* 0x000fca0000000f00 */
[----:B------:R-:W-:Y:S05]  /*00f0*/  @!P1 BRA `(.L_x_1) ;  /* 0x0000000400849947 */ /* 0x000fea0003800000 */
[----:B------:R-:W1:Y:S01]  /*0100*/  LDC R7, c[0x0][0x23c] ;  /* 0x00008f00ff077b82 */ /* 0x000e620000000800 */
[----:B------:R-:W-:Y:S02]  /*0110*/  PLOP3.LUT P0, PT, PT, PT, PT, 0x8, 0x0 ;  /* 0x000000000000781c */ /* 0x000fe40003f0e170 */
[----:B------:R-:W-:-:S05]  /*0120*/  IADD3 R5, R4, -0xc0, RZ ;  /* 0xffffff4004057810 */ /* 0x000fca0007ffe0ff */
[----:B------:R-:W1:Y:S08]  /*0130*/  LDC.64 R10, c[0x0][0x210] ;  /* 0x00008400ff0a7b82 */ /* 0x000e700000000a00 */
[----:B------:R-:W3:Y:S08]  /*0140*/  LDC.64 R12, c[0x0][0x218] ;  /* 0x00008600ff0c7b82 */ /* 0x000ef00000000a00 */
[----:B------:R-:W4:Y:S08]  /*0150*/  LDC.64 R14, c[0x0][0x220] ;  /* 0x00008800ff0e7b82 */ /* 0x000f300000000a00 */
[----:B-1----:R-:W0:Y:S02]  /*0160*/  LDC.64 R16, c[0x0][0x228] ;  /* 0x00008a00ff107b82 */ /* 0x002e240000000a00 */
.L_x_2:
[----:B------:R-:W-:Y:S01]  /*0170*/  IADD3 R29, R6, R9, RZ ;  /* 0x00000009061d7210 */ /* 0x000fe20007ffe0ff */
[C---:B------:R-:W-:Y:S01]  /*0180*/  IMAD.WIDE R24, R8.reuse, 0x2, R10 ;  /* 0x0000000208187825 */ /* 0x040fe200078e020a */
[----:B------:R-:W-:Y:S02]  /*0190*/  MOV R4, R7 ;  /* 0x0000000700047202 */ /* 0x000fe40000000f00 */
[----:B------:R-:W-:Y:S01]  /*01a0*/  PRMT R27, RZ, 0x7610, R27 ;  /* 0x00007610ff1b7816 */ /* 0x000fe2000000001b */
[----:B---3--:R-:W-:Y:S01]  /*01b0*/  IMAD.WIDE R20, R8, 0x2, R12 ;  /* 0x0000000208147825 */ /* 0x008fe200078e020c */
[----:B------:R-:W-:Y:S02]  /*01c0*/  ISETP.GE.AND P1, PT, R29, R4, PT ;  /* 0x000000041d00720c */ /* 0x000fe40003f26270 */
[----:B------:R-:W-:-:S11]  /*01d0*/  PRMT R22, RZ, 0x7610, R22 ;  /* 0x00007610ff167816 */ /* 0x000fd60000000016 */
[----:B------:R1:W2:Y:S04]  /*01e0*/  @!P1 LDG.E.EF.U16 R27, desc[UR6][R24.64] ;  /* 0x00000006181b9981 */ /* 0x0002a8000c0e1500 */
[----:B------:R3:W5:Y:S01]  /*01f0*/  @!P1 LDG.E.EF.U16 R22, desc[UR6][R20.64] ;  /* 0x0000000614169981 */ /* 0x000762000c0e1500 */
[----:B------:R-:W-:Y:S01]  /*0200*/  IADD3 R23, R6, 0x40, R9 ;  /* 0x0000004006177810 */ /* 0x000fe20007ffe009 */
[----:B------:R-:W-:Y:S01]  /*0210*/  HFMA2.MMA R0, -RZ, RZ, 0, 0 ;  /* 0x00000000ff007435 */ /* 0x000fe200000001ff */
[----:B------:R-:W-:Y:S01]  /*0220*/  PRMT R19, RZ, 0x7610, R19 ;  /* 0x00007610ff137816 */ /* 0x000fe20000000013 */
[--C-:B0-----:R-:W-:Y:S01]  /*0230*/  IMAD.WIDE R28, R29, 0x4, R16.reuse ;  /* 0x000000041d1c7825 */ /* 0x101fe200078e0210 */
[C---:B------:R-:W-:Y:S02]  /*0240*/  ISETP.GE.AND P2, PT, R23.reuse, R4, PT ;  /* 0x000000041700720c */ /* 0x040fe40003f46270 */
[----:B------:R-:W-:Y:S01]  /*0250*/  MOV R26, RZ ;  /* 0x000000ff001a7202 */ /* 0x000fe20000000f00 */
[----:B-1----:R-:W-:-:S04]  /*0260*/  IMAD.WIDE R24, R23, 0x4, R16 ;  /* 0x0000000417187825 */ /* 0x002fc800078e0210 */
[----:B---34-:R-:W-:Y:S01]  /*0270*/  IMAD.WIDE R20, R8, 0x2, R14 ;  /* 0x0000000208147825 */ /* 0x018fe200078e020e */
[----:B------:R-:W3:Y:S04]  /*0280*/  @!P1 LDG.E.EL R0, desc[UR6][R28.64] ;  /* 0x000000061c009981 */ /* 0x000ee8000c2e1900 */
[----:B------:R-:W4:Y:S04]  /*0290*/  @!P1 LDG.E.EF.U16 R19, desc[UR6][R20.64] ;  /* 0x0000000614139981 */ /* 0x000f28000c0e1500 */
[----:B------:R0:W3:Y:S01]  /*02a0*/  @!P2 LDG.E.EL R26, desc[UR6][R24.64] ;  /* 0x00000006181aa981 */ /* 0x0000e2000c2e1900 */
[----:B------:R-:W-:-:S02]  /*02b0*/  PRMT R23, RZ, 0x7610, R23 ;  /* 0x00007610ff177816 */ /* 0x000fc40000000017 */
[----:B0-----:R-:W-:-:S05]  /*02c0*/  IADD3 R24, R8, 0x40000, RZ ;  /* 0x0004000008187810 */ /* 0x001fca0007ffe0ff */
[----:B------:R-:W-:-:S04]  /*02d0*/  IMAD.WIDE R20, R24, 0x2, R10 ;  /* 0x0000000218147825 */ /* 0x000fc800078e020a */
[----:B------:R-:W-:Y:S01]  /*02e0*/  IMAD.WIDE R28, R24, 0x2, R12 ;  /* 0x00000002181c7825 */ /* 0x000fe200078e020c */
[----:B------:R0:W3:Y:S03]  /*02f0*/  @!P2 LDG.E.EF.U16 R23, desc[UR6][R20.64] ;  /* 0x000000061417a981 */ /* 0x0000e6000c0e1500 */
[----:B--2---:R-:W-:Y:S02]  /*0300*/  HADD2.F32 R27, -RZ, R27.H0_H0 ;  /* 0x2000001bff1b7230 */ /* 0x004fe40000004100 */
[----:B-----5:R-:W-:-:S05]  /*0310*/  HADD2.F32 R22, -RZ, R22.H0_H0 ;  /* 0x20000016ff167230 */ /* 0x020fca0000004100 */
[--C-:B------:R-:W-:Y:S01]  /*0320*/  FADD R27, R27, R22.reuse ;  /* 0x000000161b1b7221 */ /* 0x100fe20000000000 */
[----:B------:R-:W-:-:S06]  /*0330*/  PRMT R22, RZ, 0x7610, R22 ;  /* 0x00007610ff167816 */ /* 0x000fcc0000000016 */
[----:B------:R1:W2:Y:S01]  /*0340*/  @!P2 LDG.E.EF.U16 R22, desc[UR6][R28.64] ;  /* 0x000000061c16a981 */ /* 0x0002a2000c0e1500 */
[----:B------:R-:W-:Y:S01]  /*0350*/  PRMT R25, RZ, 0x7610, R25 ;  /* 0x00007610ff197816 */ /* 0x000fe20000000019 */
[----:B0-----:R-:W-:Y:S01]  /*0360*/  IMAD.WIDE R20, R24, 0x2, R14 ;  /* 0x0000000218147825 */ /* 0x001fe200078e020e */
[----:B------:R-:W-:-:S03]  /*0370*/  HFMA2.MMA R24, -RZ, RZ, 0, 0 ;  /* 0x00000000ff187435 */ /* 0x000fc600000001ff */
[----:B----4-:R-:W-:Y:S01]  /*0380*/  HADD2.F32 R19, -RZ, R19.H0_H0 ;  /* 0x20000013ff137230 */ /* 0x010fe20000004100 */
[----:B------:R3:W4:Y:S01]  /*0390*/  @!P2 LDG.E.EF.U16 R25, desc[UR6][R20.64] ;  /* 0x000000061419a981 */ /* 0x000722000c0e1500 */
[----:B-1----:R-:W-:-:S04]  /*03a0*/  IADD3 R29, R6, 0x80, R9 ;  /* 0x00000080061d7810 */ /* 0x002fc80007ffe009 */
[----:B------:R-:W-:Y:S01]  /*03b0*/  ISETP.GE.AND P3, PT, R29, R4, PT ;  /* 0x000000041d00720c */ /* 0x000fe20003f66270 */
[----:B---3--:R-:W-:Y:S01]  /*03c0*/  FMUL R20, R19, R0 ;  /* 0x0000000013147220 */ /* 0x008fe20000400000 */
[----:B------:R-:W-:Y:S01]  /*03d0*/  MOV R0, R18 ;  /* 0x0000001200007202 */ /* 0x000fe20000000f00 */
[----:B------:R-:W-:Y:S01]  /*03e0*/  IMAD.WIDE R18, R29, 0x4, R16 ;  /* 0x000000041d127825 */ /* 0x000fe200078e0210 */
[----:B------:R-:W-:-:S03]  /*03f0*/  PRMT R28, RZ, 0x7610, R28 ;  /* 0x00007610ff1c7816 */ /* 0x000fc6000000001c */
[----:B------:R-:W-:-:S06]  /*0400*/  @!P1 FFMA R0, R27, R20, R0 ;  /* 0x000000141b009223 */ /* 0x000fcc0000000000 */
[----:B------:R0:W3:Y:S01]  /*0410*/  @!P3 LDG.E.EL R24, desc[UR6][R18.64] ;  /* 0x000000061218b981 */ /* 0x0000e2000c2e1900 */
[----:B------:R-:W-:Y:S01]  /*0420*/  HADD2.F32 R23, -RZ, R23.H0_H0 ;  /* 0x20000017ff177230 */ /* 0x000fe20000004100 */
[----:B------:R-:W-:Y:S02]  /*0430*/  PRMT R27, RZ, 0x7610, R27 ;  /* 0x00007610ff1b7816 */ /* 0x000fe4000000001b */
[----:B0-----:R-:W-:-:S05]  /*0440*/  IADD3 R19, R8, 0x80000, RZ ;  /* 0x0008000008137810 */ /* 0x001fca0007ffe0ff */
[----:B------:R-:W-:-:S05]  /*0450*/  IMAD.WIDE R20, R19, 0x2, R10 ;  /* 0x0000000213147825 */ /* 0x000fca00078e020a */
[----:B------:R0:W5:Y:S01]  /*0460*/  @!P3 LDG.E.EF.U16 R27, desc[UR6][R20.64] ;  /* 0x00000006141bb981 */ /* 0x000162000c0e1500 */
[----:B--2---:R-:W-:-:S05]  /*0470*/  HADD2.F32 R22, -RZ, R22.H0_H0 ;  /* 0x20000016ff167230 */ /* 0x004fca0000004100 */
[----:B------:R-:W-:Y:S01]  /*0480*/  FADD R29, R23, R22 ;  /* 0x00000016171d7221 */ /* 0x000fe20000000000 */
[----:B------:R-:W-:-:S05]  /*0490*/  IMAD.WIDE R22, R19, 0x2, R12 ;  /* 0x0000000213167825 */ /* 0x000fca00078e020c */
[----:B------:R1:W2:Y:S01]  /*04a0*/  @!P3 LDG.E.EF.U16 R28, desc[UR6][R22.64] ;  /* 0x00000006161cb981 */ /* 0x0002a2000c0e1500 */
[----:B0-----:R-:W-:Y:S01]  /*04b0*/  IADD3 R21, R6, 0xc0, R9 ;  /* 0x000000c006157810 */ /* 0x001fe20007ffe009 */
[----:B----4-:R-:W-:-:S03]  /*04c0*/  HADD2.F32 R25, -RZ, R25.H0_H0 ;  /* 0x20000019ff197230 */ /* 0x010fc60000004100 */
[----:B------:R-:W-:Y:S01]  /*04d0*/  ISETP.GE.AND P1, PT, R21, R4, PT ;  /* 0x000000041500720c */ /* 0x000fe20003f26270 */
[----:B------:R-:W-:Y:S01]  /*04e0*/  IMAD.WIDE R18, R19, 0x2, R14 ;  /* 0x0000000213127825 */ /* 0x000fe200078e020e */
[----:B-1----:R-:W-:-:S03]  /*04f0*/  PRMT R22, RZ, 0x7610, R22 ;  /* 0x00007610ff167816 */ /* 0x002fc60000000016 */
[----:B------:R-:W-:Y:S01]  /*0500*/  FMUL R26, R25, R26 ;  /* 0x0000001a191a7220 */ /* 0x000fe20000400000 */
[----:B------:R-:W-:Y:S02]  /*0510*/  IMAD.MOV.U32 R25, RZ, RZ, RZ ;  /* 0x000000ffff197224 */ /* 0x000fe400078e00ff */
[----:B------:R-:W-:Y:S01]  /*0520*/  IMAD.WIDE R20, R21, 0x4, R16 ;  /* 0x0000000415147825 */ /* 0x000fe200078e0210 */
[----:B------:R0:W4:Y:S03]  /*0530*/  @!P3 LDG.E.EF.U16 R22, desc[UR6][R18.64] ;  /* 0x000000061216b981 */ /* 0x000126000c0e1500 */
[----:B------:R-:W-:Y:S01]  /*0540*/  @!P2 FFMA R0, R29, R26, R0 ;  /* 0x0000001a1d00a223 */ /* 0x000fe20000000000 */
[----:B------:R1:W3:Y:S01]  /*0550*/  @!P1 LDG.E.EL R25, desc[UR6][R20.64] ;  /* 0x0000000614199981 */ /* 0x0002e2000c2e1900 */
[----:B0-----:R-:W-:Y:S02]  /*0560*/  IADD3 R19, R8, 0xc0000, RZ ;  /* 0x000c000008137810 */ /* 0x001fe40007ffe0ff */
[----:B-1----:R-:W-:Y:S01]  /*0570*/  PRMT R20, RZ, 0x7610, R20 ;  /* 0x00007610ff147816 */ /* 0x002fe20000000014 */
[----:B-----5:R-:W-:Y:S01]  /*0580*/  HADD2.F32 R27, -RZ, R27.H0_H0 ;  /* 0x2000001bff1b7230 */ /* 0x020fe20000004100 */
[----:B------:R-:W-:Y:S01]  /*0590*/  PRMT R23, RZ, 0x7610, R23 ;  /* 0x00007610ff177816 */ /* 0x000fe20000000017 */
[----:B--2---:R-:W-:-:S05]  /*05a0*/  HADD2.F32 R18, -RZ, R28.H0_H0 ;  /* 0x2000001cff127230 */ /* 0x004fca0000004100 */
[----:B------:R-:W-:Y:S01]  /*05b0*/  FADD R21, R27, R18 ;  /* 0x000000121b157221 */ /* 0x000fe20000000000 */
[----:B------:R-:W-:-:S04]  /*05c0*/  IMAD.WIDE R26, R19, 0x2, R12 ;  /* 0x00000002131a7825 */ /* 0x000fc800078e020c */
[C---:B------:R-:W-:Y:S01]  /*05d0*/  IMAD.WIDE R28, R19.reuse, 0x2, R10 ;  /* 0x00000002131c7825 */ /* 0x040fe200078e020a */
[----:B------:R0:W2:Y:S03]  /*05e0*/  @!P1 LDG.E.EF.U16 R20, desc[UR6][R26.64] ;  /* 0x000000061a149981 */ /* 0x0000a6000c0e1500 */
[----:B------:R-:W-:Y:S01]  /*05f0*/  IMAD.WIDE R18, R19, 0x2, R14 ;  /* 0x0000000213127825 */ /* 0x000fe200078e020e */
[----:B------:R-:W5:Y:S01]  /*0600*/  @!P1 LDG.E.EF.U16 R23, desc[UR6][R28.64] ;  /* 0x000000061c179981 */ /* 0x000f62000c0e1500 */
[----:B0-----:R-:W-:-:S06]  /*0610*/  PRMT R26, RZ, 0x7610, R26 ;  /* 0x00007610ff1a7816 */ /* 0x001fcc000000001a */
[----:B------:R-:W5:Y:S01]  /*0620*/  @!P1 LDG.E.EF.U16 R26, desc[UR6][R18.64] ;  /* 0x00000006121a9981 */ /* 0x000f62000c0e1500 */
[----:B----4-:R-:W-:Y:S01]  /*0630*/  HADD2.F32 R22, -RZ, R22.H0_H0 ;  /* 0x20000016ff167230 */ /* 0x010fe20000004100 */
[----:B------:R-:W-:-:S04]  /*0640*/  IADD3 R9, R9, 0x100, RZ ;  /* 0x0000010009097810 */ /* 0x000fc80007ffe0ff */
[----:B---3--:R-:W-:Y:S01]  /*0650*/  FMUL R24, R22, R24 ;  /* 0x0000001816187220 */ /* 0x008fe20000400000 */
[----:B------:R-:W-:-:S03]  /*0660*/  ISETP.GE.AND P2, PT, R9, R5, PT ;  /* 0x000000050900720c */ /* 0x000fc60003f46270 */
[----:B------:R-:W-:Y:S01]  /*0670*/  @!P3 FFMA R0, R21, R24, R0 ;  /* 0x000000181500b223 */ /* 0x000fe20000000000 */
[----:B------:R-:W-:Y:S01]  /*0680*/  IADD3 R8, R8, 0x100000, RZ ;  /* 0x0010000008087810 */ /* 0x000fe20007ffe0ff */
[----:B--2---:R-:W-:Y:S02]  /*0690*/  HADD2.F32 R20, -RZ, R20.H0_H0 ;  /* 0x20000014ff147230 */ /* 0x004fe40000004100 */
[----:B-----5:R-:W-:-:S05]  /*06a0*/  HADD2.F32 R23, -RZ, R23.H0_H0 ;  /* 0x20000017ff177230 */ /* 0x020fca0000004100 */
[----:B------:R-:W-:Y:S01]  /*06b0*/  FADD R21, R23, R20 ;  /* 0x0000001417157221 */ /* 0x000fe20000000000 */
[----:B------:R-:W-:-:S05]  /*06c0*/  HADD2.F32 R22, -RZ, R26.H0_H0 ;  /* 0x2000001aff167230 */ /* 0x000fca0000004100 */
[----:B------:R-:W-:-:S04]  /*06d0*/  FMUL R25, R22, R25 ;  /* 0x0000001916197220 */ /* 0x000fc80000400000 */
[----:B------:R-:W-:-:S05]  /*06e0*/  @!P1 FFMA R0, R21, R25, R0 ;  /* 0x0000001915009223 */ /* 0x000fca0000000000 */
[----:B------:R-:W-:Y:S01]  /*06f0*/  MOV R18, R0 ;  /* 0x0000000000127202 */ /* 0x000fe20000000f00 */
[----:B------:R-:W-:Y:S06]  /*0700*/  @!P2 BRA `(.L_x_2) ;  /* 0xfffffff80098a947 */ /* 0x000fec000383ffff */
.L_x_1:
[----:B------:R-:W-:-:S04]  /*0710*/  IADD3 R0, -R9, R4, RZ ;  /* 0x0000000409007210 */ /* 0x000fc80007ffe1ff */
[----:B------:R-:W-:-:S13]  /*0720*/  ISETP.GT.AND P1, PT, R0, 0x40, PT ;  /* 0x000000400000780c */ /* 0x000fda0003f24270 */
[----:B------:R-:W-:Y:S05]  /*0730*/  @!P1 BRA `(.L_x_3) ;  /* 0x0000000000c89947 */ /* 0x000fea0003800000 */
[----:B------:R-:W1:Y:S01]  /*0740*/  LDC.64 R14, c[0x0][0x210] ;  /* 0x00008400ff0e7b82 */ /* 0x000e620000000a00 */
[----:B------:R-:W-:Y:S02]  /*0750*/  IADD3 R21, R6, R9, RZ ;  /* 0x0000000906157210 */ /* 0x000fe40007ffe0ff */
[----:B------:R-:W-:Y:S02]  /*0760*/  IADD3 R9, R9, 0x40, RZ ;  /* 0x0000004009097810 */ /* 0x000fe40007ffe0ff */
[----:B------:R-:W-:-:S03]  /*0770*/  ISETP.GE.AND P0, PT, R21, R4, PT ;  /* 0x000000041500720c */ /* 0x000fc60003f06270 */
[----:B------:R-:W2:Y:S08]  /*0780*/  LDC.64 R12, c[0x0][0x218] ;  /* 0x00008600ff0c7b82 */ /* 0x000eb00000000a00 */
[----:B------:R-:W3:Y:S08]  /*0790*/  LDC.64 R10, c[0x0][0x220] ;  /* 0x00008800ff0a7b82 */ /* 0x000ef00000000a00 */
[----:B------:R-:W4:Y:S01]  /*07a0*/  LDC.64 R16, c[0x0][0x228] ;  /* 0x00008a00ff107b82 */ /* 0x000f220000000a00 */
[----:B------:R-:W-:Y:S01]  /*07b0*/  IADD3 R25, R6, R9, RZ ;  /* 0x0000000906197210 */ /* 0x000fe20007ffe0ff */
[----:B-1----:R-:W-:Y:S01]  /*07c0*/  IMAD.WIDE R28, R8, 0x2, R14 ;  /* 0x00000002081c7825 */ /* 0x002fe200078e020e */
[----:B------:R-:W-:-:S02]  /*07d0*/  PRMT R5, RZ, 0x7610, R5 ;  /* 0x00007610ff057816 */ /* 0x000fc40000000005 */
[----:B------:R-:W-:Y:S02]  /*07e0*/  PRMT R0, RZ, 0x7610, R0 ;  /* 0x00007610ff007816 */ /* 0x000fe40000000000 */
[----:B------:R-:W-:Y:S01]  /*07f0*/  PRMT R24, RZ, 0x7610, R24 ;  /* 0x00007610ff187816 */ /* 0x000fe20000000018 */
[C---:B--2---:R-:W-:Y:S01]  /*0800*/  IMAD.WIDE R26, R8.reuse, 0x2, R12 ;  /* 0x00000002081a7825 */ /* 0x044fe200078e020c */
[----:B------:R-:W-:Y:S01]  /*0810*/  ISETP.GE.AND P1, PT, R25, R4, PT ;  /* 0x000000041900720c */ /* 0x000fe20003f26270 */
[----:B------:R1:W2:Y:S02]  /*0820*/  @!P0 LDG.E.EF.U16 R5, desc[UR6][R28.64] ;  /* 0x000000061c058981 */ /* 0x0002a4000c0e1500 */
[----:B------:R-:W-:Y:S01]  /*0830*/  IMAD.MOV.U32 R19, RZ, RZ, RZ ;  /* 0x000000ffff137224 */ /* 0x000fe200078e00ff */
[----:B------:R-:W-:Y:S01]  /*0840*/  IADD3 R7, R8, 0x40000, RZ ;  /* 0x0004000008077810 */ /* 0x000fe20007ffe0ff */
[----:B------:R5:W2:Y:S01]  /*0850*/  @!P0 LDG.E.EF.U16 R0, desc[UR6][R26.64] ;  /* 0x000000061a008981 */ /* 0x000aa2000c0e1500 */
[----:B---3--:R-:W-:Y:S01]  /*0860*/  IMAD.WIDE R22, R8, 0x2, R10 ;  /* 0x0000000208167825 */ /* 0x008fe200078e020a */
[----:B------:R-:W-:-:S04]  /*0870*/  PRMT R8, RZ, 0x7610, R8 ;  /* 0x00007610ff087816 */ /* 0x000fc80000000008 */
[----:B------:R-:W3:Y:S01]  /*0880*/  @!P0 LDG.E.EF.U16 R24, desc[UR6][R22.64] ;  /* 0x0000000616188981 */ /* 0x000ee2000c0e1500 */
[----:B----4-:R-:W-:Y:S01]  /*0890*/  IMAD.WIDE R20, R21, 0x4, R16 ;  /* 0x0000000415147825 */ /* 0x010fe200078e0210 */
[----:B-1----:R-:W-:Y:S02]  /*08a0*/  PRMT R28, RZ, 0x7610, R28 ;  /* 0x00007610ff1c7816 */ /* 0x002fe4000000001c */
[----:B-----5:R-:W-:Y:S01]  /*08b0*/  PRMT R26, RZ, 0x7610, R26 ;  /* 0x00007610ff1a7816 */ /* 0x020fe2000000001a */
[C---:B------:R-:W-:Y:S01]  /*08c0*/  IMAD.WIDE R14, R7.reuse, 0x2, R14 ;  /* 0x00000002070e7825 */ /* 0x040fe200078e020e */
[----:B------:R1:W4:Y:S03]  /*08d0*/  @!P0 LDG.E.EL R19, desc[UR6][R20.64] ;  /* 0x0000000614138981 */ /* 0x000326000c2e1900 */
[C---:B------:R-:W-:Y:S01]  /*08e0*/  IMAD.WIDE R12, R7.reuse, 0x2, R12 ;  /* 0x00000002070c7825 */ /* 0x040fe200078e020c */
[----:B------:R-:W5:Y:S03]  /*08f0*/  @!P1 LDG.E.EF.U16 R28, desc[UR6][R14.64] ;  /* 0x000000060e1c9981 */ /* 0x000f66000c0e1500 */
[----:B------:R-:W-:Y:S01]  /*0900*/  IMAD.WIDE R10, R7, 0x2, R10 ;  /* 0x00000002070a7825 */ /* 0x000fe200078e020a */
[----:B------:R-:W5:Y:S01]  /*0910*/  @!P1 LDG.E.EF.U16 R8, desc[UR6][R12.64] ;  /* 0x000000060c089981 */ /* 0x000f62000c0e1500 */
[----:B-1----:R-:W-:-:S02]  /*0920*/  HFMA2.MMA R20, -RZ, RZ, 0, 0 ;  /* 0x00000000ff147435 */ /* 0x002fc400000001ff */
[----:B------:R-:W-:Y:S01]  /*0930*/  IMAD.WIDE R16, R25, 0x4, R16 ;  /* 0x0000000419107825 */ /* 0x000fe200078e0210 */
[----:B------:R-:W5:Y:S07]  /*0940*/  @!P1 LDG.E.EF.U16 R26, desc[UR6][R10.64] ;  /* 0x000000060a1a9981 */ /* 0x000f6e000c0e1500 */
[----:B------:R-:W5:Y:S01]  /*0950*/  @!P1 LDG.E.EL R20, desc[UR6][R16.64] ;  /* 0x0000000610149981 */ /* 0x000f62000c2e1900 */
[----:B------:R-:W-:Y:S01]  /*0960*/  IADD3 R9, R9, 0x40, RZ ;  /* 0x0000004009097810 */ /* 0x000fe20007ffe0ff */
[----:B--2---:R-:W-:-:S02]  /*0970*/  HADD2.F32 R5, -RZ, R5.H0_H0 ;  /* 0x20000005ff057230 */ /* 0x004fc40000004100 */
[----:B------:R-:W-:Y:S02]  /*0980*/  HADD2.F32 R0, -RZ, R0.H0_H0 ;  /* 0x20000000ff007230 */ /* 0x000fe40000004100 */
[----:B---3--:R-:W-:-:S03]  /*0990*/  HADD2.F32 R24, -RZ, R24.H0_H0 ;  /* 0x20000018ff187230 */ /* 0x008fc60000004100 */
[----:B------:R-:W-:Y:S02]  /*09a0*/  FADD R5, R5, R0 ;  /* 0x0000000005057221 */ /* 0x000fe40000000000 */
[----:B----4-:R-:W-:-:S04]  /*09b0*/  FMUL R19, R24, R19 ;  /* 0x0000001318137220 */ /* 0x010fc80000400000 */
[----:B------:R-:W-:Y:S01]  /*09c0*/  FFMA R5, R5, R19, R18 ;  /* 0x0000001305057223 */ /* 0x000fe20000000012 */
[----:B-----5:R-:W-:Y:S02]  /*09d0*/  HADD2.F32 R28, -RZ, R28.H0_H0 ;  /* 0x2000001cff1c7230 */ /* 0x020fe40000004100 */
[----:B------:R-:W-:Y:S02]  /*09e0*/  HADD2.F32 R13, -RZ, R8.H0_H0 ;  /* 0x20000008ff0d7230 */ /* 0x000fe40000004100 */
[----:B------:R-:W-:Y:S01]  /*09f0*/  HADD2.F32 R11, -RZ, R26.H0_H0 ;  /* 0x2000001aff0b7230 */ /* 0x000fe20000004100 */
[----:B------:R-:W-:Y:S02]  /*0a00*/  FSEL R18, R5, R18, !P0 ;  /* 0x0000001205127208 */ /* 0x000fe40004000000 */
[----:B------:R-:W-:Y:S01]  /*0a10*/  FADD R5, R28, R13 ;  /* 0x0000000d1c057221 */ /* 0x000fe20000000000 */
[----:B------:R-:W-:Y:S01]  /*0a20*/  PLOP3.LUT P0, PT, PT, PT, PT, 0x8, 0x0 ;  /* 0x000000000000781c */ /* 0x000fe20003f0e170 */
[----:B------:R-:W-:Y:S01]  /*0a30*/  FMUL R0, R11, R20 ;  /* 0x000000140b007220 */ /* 0x000fe20000400000 */
[----:B------:R-:W-:-:S03]  /*0a40*/  IADD3 R8, R7, 0x40000, RZ ;  /* 0x0004000007087810 */ /* 0x000fc60007ffe0ff */
[----:B------:R-:W-:-:S08]  /*0a50*/  @!P1 FFMA R18, R5, R0, R18 ;  /* 0x0000000005129223 */ /* 0x000fd00000000012 */
.L_x_3:
[----:B------:R-:W-:-:S13]  /*0a60*/  ISETP.LT.OR P0, PT, R9, R4, P0 ;  /* 0x000000040900720c */ /* 0x000fda0000701670 */
[----:B------:R-:W-:Y:S05]  /*0a70*/  @!P0 BRA `(.L_x_0) ;  /* 0x0000000000608947 */ /* 0x000fea0003800000 */
[----:B------:R-:W1:Y:S01]  /*0a80*/  LDC.64 R12, c[0x0][0x210] ;  /* 0x00008400ff0c7b82 */ /* 0x000e620000000a00 */
[----:B------:R-:W-:Y:S02]  /*0a90*/  IADD3 R19, R6, R9, RZ ;  /* 0x0000000906137210 */ /* 0x000fe40007ffe0ff */
[----:B------:R-:W-:Y:S02]  /*0aa0*/  PRMT R0, RZ, 0x7610, R0 ;  /* 0x00007610ff007816 */ /* 0x000fe40000000000 */
[----:B------:R-:W-:Y:S02]  /*0ab0*/  ISETP.GE.AND P0, PT, R19, R4, PT ;  /* 0x000000041300720c */ /* 0x000fe40003f06270 */
[----:B------:R-:W-:Y:S01]  /*0ac0*/  PRMT R7, RZ, 0x7610, R7 ;  /* 0x00007610ff077816 */ /* 0x000fe20000000007 */
[----:B------:R-:W2:Y:S08]  /*0ad0*/  LDC.64 R14, c[0x0][0x218] ;  /* 0x00008600ff0e7b82 */ /* 0x000eb00000000a00 */
[----:B------:R-:W3:Y:S08]  /*0ae0*/  LDC.64 R16, c[0x0][0x220] ;  /* 0x00008800ff107b82 */ /* 0x000ef00000000a00 */
[----:B------:R-:W4:Y:S01]  /*0af0*/  LDC.64 R10, c[0x0][0x228] ;  /* 0x00008a00ff0a7b82 */ /* 0x000f220000000a00 */
[----:B-1----:R-:W-:-:S05]  /*0b00*/  IMAD.WIDE R4, R8, 0x2, R12 ;  /* 0x0000000208047825 */ /* 0x002fca00078e020c */
[----:B------:R-:W5:Y:S01]  /*0b10*/  @!P0 LDG.E.EF.U16 R0, desc[UR6][R4.64] ;  /* 0x0000000604008981 */ /* 0x000f62000c0e1500 */
[----:B--2---:R-:W-:Y:S01]  /*0b20*/  IMAD.WIDE R12, R8, 0x2, R14 ;  /* 0x00000002080c7825 */ /* 0x004fe200078e020e */
[----:B------:R-:W-:Y:S01]  /*0b30*/  PRMT R14, RZ, 0x7610, R14 ;  /* 0x00007610ff0e7816 */ /* 0x000fe2000000000e */
[----:B------:R-:W-:-:S03]  /*0b40*/  HFMA2.MMA R15, -RZ, RZ, 0, 0 ;  /* 0x00000000ff0f7435 */ /* 0x000fc600000001ff */
[----:B------:R-:W2:Y:S01]  /*0b50*/  @!P0 LDG.E.EF.U16 R7, desc[UR6][R12.64] ;  /* 0x000000060c078981 */ /* 0x000ea2000c0e1500 */
[----:B---3--:R-:W-:-:S05]  /*0b60*/  IMAD.WIDE R8, R8, 0x2, R16 ;  /* 0x0000000208087825 */ /* 0x008fca00078e0210 */
[----:B------:R-:W3:Y:S01]  /*0b70*/  @!P0 LDG.E.EF.U16 R14, desc[UR6][R8.64] ;  /* 0x00000006080e8981 */ /* 0x000ee2000c0e1500 */
[----:B----4-:R-:W-:-:S05]  /*0b80*/  IMAD.WIDE R10, R19, 0x4, R10 ;  /* 0x00000004130a7825 */ /* 0x010fca00078e020a */
[----:B------:R-:W4:Y:S01]  /*0b90*/  @!P0 LDG.E.EL R15, desc[UR6][R10.64] ;  /* 0x000000060a0f8981 */ /* 0x000f22000c2e1900 */
[----:B-----5:R-:W-:Y:S02]  /*0ba0*/  HADD2.F32 R0, -RZ, R0.H0_H0 ;  /* 0x20000000ff007230 */ /* 0x020fe40000004100 */
[----:B--2---:R-:W-:Y:S02]  /*0bb0*/  HADD2.F32 R7, -RZ, R7.H0_H0 ;  /* 0x20000007ff077230 */ /* 0x004fe40000004100 */
[----:B---3--:R-:W-:-:S03]  /*0bc0*/  HADD2.F32 R14, -RZ, R14.H0_H0 ;  /* 0x2000000eff0e7230 */ /* 0x008fc60000004100 */
[----:B------:R-:W-:Y:S02]  /*0bd0*/  FADD R7, R0, R7 ;  /* 0x0000000700077221 */ /* 0x000fe40000000000 */
[----:B----4-:R-:W-:-:S04]  /*0be0*/  FMUL R0, R14, R15 ;  /* 0x0000000f0e007220 */ /* 0x010fc80000400000 */
[----:B------:R-:W-:-:S07]  /*0bf0*/  @!P0 FFMA R18, R7, R0, R18 ;  /* 0x0000000007128223 */ /* 0x000fce0000000012 */
.L_x_0:
[----:B------:R-:W1:Y:S01]  /*0c00*/  SHFL.BFLY PT, R5, R18, 0x10, 0x1f ;  /* 0x0e001f0012057f89 */ /* 0x000e6200000e0000 */
[----:B------:R-:W3:Y:S01]  /*0c10*/  S2UR UR5, SR_CgaCtaId ;  /* 0x00000000000579c3 */ /* 0x000ee20000008800 */
[C---:B------:R-:W-:Y:S01]  /*0c20*/  LOP3.LUT P0, RZ, R2.reuse, 0x1f, RZ, 0xc0, !PT ;  /* 0x0000001f02ff7812 */ /* 0x040fe2000780c0ff */
[----:B------:R-:W-:Y:S01]  /*0c30*/  UMOV UR4, 0x400 ;  /* 0x0000040000047882 */ /* 0x000fe20000000000 */
[----:B------:R-:W-:Y:S01]  /*0c40*/  ISETP.GE.AND P1, PT, R2, 0x2, PT ;  /* 0x000000020200780c */ /* 0x000fe20003f26270 */
[----:B-1----:R-:W-:Y:S01]  /*0c50*/  FADD R5, R5, R18 ;  /* 0x0000001205057221 */ /* 0x002fe20000000000 */
[----:B---3--:R-:W-:-:S04]  /*0c60*/  UPRMT UR4, UR5, 0x654, UR4 ;  /* 0x0000065405047896 */ /* 0x008fc80008000004 */
[----:B------:R-:W1:Y:S02]  /*0c70*/  SHFL.BFLY PT, R0, R5, 0x8, 0x1f ;  /* 0x0d001f0005007f89 */ /* 0x000e6400000e0000 */
[----:B-1----:R-:W-:Y:S01]  /*0c80*/  FADD R0, R5, R0 ;  /* 0x0000000005007221 */ /* 0x002fe20000000000 */
[----:B------:R-:W-:-:S04]  /*0c90*/  SHF.R.U32.HI R5, RZ, 0x3, R2 ;  /* 0x00000003ff057819 */ /* 0x000fc80000011602 */
[----:B------:R-:W1:Y:S01]  /*0ca0*/  SHFL.BFLY PT, R7, R0, 0x4, 0x1f ;  /* 0x0c801f0000077f89 */ /* 0x000e6200000e0000 */
[----:B------:R-:W-:Y:S01]  /*0cb0*/  LOP3.LUT R5, R5, 0x4, RZ, 0xc0, !PT ;  /* 0x0000000405057812 */ /* 0x000fe200078ec0ff */
[----:B-1----:R-:W-:Y:S01]  /*0cc0*/  FADD R7, R0, R7 ;  /* 0x0000000700077221 */ /* 0x002fe20000000000 */
[----:B------:R-:W-:-:S04]  /*0cd0*/  LEA R0, R2, UR4, 0x2 ;  /* 0x0000000402007c11 */ /* 0x000fc8000f8e10ff */
[----:B------:R-:W1:Y:S02]  /*0ce0*/  SHFL.BFLY PT, R4, R7, 0x2, 0x1f ;  /* 0x0c401f0007047f89 */ /* 0x000e6400000e0000 */
[----:B-1----:R-:W-:-:S05]  /*0cf0*/  FADD R4, R7, R4 ;  /* 0x0000000407047221 */ /* 0x002fca0000000000 */
[----:B------:R-:W1:Y:S02]  /*0d00*/  SHFL.BFLY PT, R9, R4, 0x1, 0x1f ;  /* 0x0c201f0004097f89 */ /* 0x000e6400000e0000 */
[----:B-1----:R-:W-:Y:S01]  /*0d10*/  FADD R10, R4, R9 ;  /* 0x00000009040a7221 */ /* 0x002fe20000000000 */
[----:B------:R-:W-:-:S04]  /*0d20*/  LOP3.LUT R4, R2, 0x1, RZ, 0xc0, !PT ;  /* 0x0000000102047812 */ /* 0x000fc800078ec0ff */
[----:B------:R-:W-:Y:S01]  /*0d30*/  @!P0 STS [R5+UR4], R10 ;  /* 0x0000000a05008988 */ /* 0x000fe20008000804 */
[----:B------:R-:W-:Y:S01]  /*0d40*/  BAR.SYNC.DEFER_BLOCKING 0x0 ;  /* 0x0000000000007b1d */ /* 0x000fe20000010000 */
[----:B------:R-:W-:-:S04]  /*0d50*/  ISETP.NE.U32.AND P0, PT, R4, 0x1, PT ;  /* 0x000000010400780c */ /* 0x000fc80003f05070 */
[----:B------:R-:W-:Y:S01]  /*0d60*/  ISETP.LT.AND P0, PT, R2, 0x2, P0 ;  /* 0x000000020200780c */ /* 0x000fe20000701270 */
[----:B------:R-:W1:Y:S01]  /*0d70*/  @!P1 LDS R8, [R0] ;  /* 0x0000000000089984 */ /* 0x000e620000000800 */
[----:B------:R-:W-:-:S03]  /*0d80*/  ISETP.NE.AND P1, PT, R6, RZ, PT ;  /* 0x000000ff0600720c */ /* 0x000fc60003f25270 */
[----:B-1----:R-:W1:Y:S02]  /*0d90*/  SHFL.BFLY PT, R7, R8, 0x1, 0x1f ;  /* 0x0c201f0008077f89 */ /* 0x002e6400000e0000 */
[----:B-1----:R-:W-:-:S06]  /*0da0*/  FADD R7, R8, R7 ;  /* 0x0000000708077221 */ /* 0x002fcc0000000000 */
[----:B------:R1:W-:Y:S01]  /*0db0*/  @P0 STS [R0], R7 ;  /* 0x0000000700000388 */ /* 0x0003e20000000800 */
[----:B------:R-:W-:Y:S06]  /*0dc0*/  BAR.SYNC.DEFER_BLOCKING 0x0 ;  /* 0x0000000000007b1d */ /* 0x000fec0000010000 */
[----:B-1----:R-:W-:Y:S05]  /*0dd0*/  @P1 EXIT ;  /* 0x000000000000194d */ /* 0x002fea0003800000 */
[----:B------:R-:W0:Y:S01]  /*0de0*/  LDS R0, [UR4] ;  /* 0x00000004ff007984 */ /* 0x000e220008000800 */
[----:B------:R-:W1:Y:S02]  /*0df0*/  LDC.64 R4, c[0x0][0x230] ;  /* 0x00008c00ff047b82 */ /* 0x000e640000000a00 */
[----:B-12---:R-:W-:Y:S01]  /*0e00*/  IMAD.WIDE R2, R3, 0x2, R4 ;  /* 0x0000000203027825 */ /* 0x006fe200078e0204 */
[----:B0-----:R-:W-:-:S05]  /*0e10*/  F2FP.F16.F32.PACK_AB R0, RZ, R0 ;  /* 0x00000000ff00723e */ /* 0x001fca00000000ff */
[----:B------:R-:W-:Y:S01]  /*0e20*/  STG.E.U16 desc[UR6][R2.64], R0 ;  /* 0x0000000002007986 */ /* 0x000fe2000c101506 */
[----:B------:R-:W-:Y:S05]  /*0e30*/  EXIT ;  /* 0x000000000000794d */ /* 0x000fea0003800000 */
.L_x_4:
[----:B------:R-:W-:-:S00]  /*0e40*/  BRA `(.L_x_4) ;  /* 0xfffffffc00fc7947 */ /* 0x000fc0000383ffff */
[----:B------:R-:W-:-:S00]  /*0e50*/  NOP ;  /* 0x0000000000007918 */ /* 0x000fc00000000000 */
        /* <DEDUP_REMOVED lines=10> */
.L_x_5:


//--------------------- .nv.shared.triton_red_fused__to_copy_add_mul_sum_5 --------------------------
	.section	.nv.shared.triton_red_fused__to_copy_add_mul_sum_5,"aw",@nobits
	.sectionflags	@""
	.align	16
	.zero		1024


//--------------------- .nv.constant0.triton_red_fused__to_copy_add_mul_sum_5 --------------------------
	.section	.nv.constant0.triton_red_fused__to_copy_add_mul_sum_5,"a",@progbits
	.sectionflags	@""
	.align	4
.nv.constant0.triton_red_fused__to_copy_add_mul_sum_5:
	.zero		584
